//
// Generated by NVIDIA NVVM Compiler
//
// Compiler Build ID: CL-36424714
// Cuda compilation tools, release 13.0, V13.0.88
// Based on NVVM 20.0.0
//

.version 9.0
.target sm_100
.address_size 64

	// .globl	_Z12Conv2DKernelPfS_S_ii

.visible .entry _Z12Conv2DKernelPfS_S_ii(
	.param .u64 .ptr .align 1 _Z12Conv2DKernelPfS_S_ii_param_0,
	.param .u64 .ptr .align 1 _Z12Conv2DKernelPfS_S_ii_param_1,
	.param .u64 .ptr .align 1 _Z12Conv2DKernelPfS_S_ii_param_2,
	.param .u32 _Z12Conv2DKernelPfS_S_ii_param_3,
	.param .u32 _Z12Conv2DKernelPfS_S_ii_param_4
)
{
	.reg .pred 	%p<13>;
	.reg .b32 	%r<52>;
	.reg .b32 	%f<119>;
	.reg .b64 	%rd<45>;

	ld.param.u64 	%rd9, [_Z12Conv2DKernelPfS_S_ii_param_0];
	ld.param.u64 	%rd10, [_Z12Conv2DKernelPfS_S_ii_param_1];
	ld.param.u64 	%rd11, [_Z12Conv2DKernelPfS_S_ii_param_2];
	ld.param.u32 	%r22, [_Z12Conv2DKernelPfS_S_ii_param_3];
	ld.param.u32 	%r23, [_Z12Conv2DKernelPfS_S_ii_param_4];
	cvta.to.global.u64 	%rd1, %rd10;
	cvta.to.global.u64 	%rd2, %rd11;
	mov.u32 	%r24, %tid.x;
	mov.u32 	%r25, %ntid.x;
	mov.u32 	%r26, %ctaid.x;
	mad.lo.s32 	%r1, %r25, %r26, %r24;
	mov.u32 	%r27, %tid.y;
	mov.u32 	%r28, %ntid.y;
	mov.u32 	%r29, %ctaid.y;
	mad.lo.s32 	%r30, %r28, %r29, %r27;
	sub.s32 	%r31, %r22, %r23;
	max.s32 	%r32, %r1, %r30;
	setp.gt.s32 	%p1, %r32, %r31;
	@%p1 bra 	$L__BB0_18;
	setp.lt.s32 	%p2, %r23, 1;
	mov.f32 	%f117, 0f00000000;
	@%p2 bra 	$L__BB0_17;
	and.b32  	%r4, %r23, 15;
	and.b32  	%r5, %r23, 7;
	and.b32  	%r6, %r23, 2147483632;
	and.b32  	%r7, %r23, 3;
	neg.s32 	%r8, %r6;
	add.s64 	%rd3, %rd1, 32;
	mov.f32 	%f117, 0f00000000;
	mov.b32 	%r46, 0;
$L__BB0_3:
	setp.lt.u32 	%p3, %r23, 16;
	add.s32 	%r35, %r46, %r30;
	mul.lo.s32 	%r10, %r46, %r23;
	mad.lo.s32 	%r11, %r35, %r22, %r1;
	mov.b32 	%r50, 0;
	@%p3 bra 	$L__BB0_6;
	mul.wide.u32 	%rd12, %r10, 4;
	add.s64 	%rd13, %rd2, %rd12;
	add.s64 	%rd44, %rd13, 32;
	mov.u32 	%r47, %r11;
	mov.u32 	%r48, %r8;
$L__BB0_5:
	.pragma "nounroll";
	mul.wide.s32 	%rd14, %r47, 4;
	add.s64 	%rd15, %rd3, %rd14;
	ld.global.f32 	%f20, [%rd44+-32];
	ld.global.f32 	%f21, [%rd15+-32];
	fma.rn.f32 	%f22, %f20, %f21, %f117;
	ld.global.f32 	%f23, [%rd44+-28];
	ld.global.f32 	%f24, [%rd15+-28];
	fma.rn.f32 	%f25, %f23, %f24, %f22;
	ld.global.f32 	%f26, [%rd44+-24];
	ld.global.f32 	%f27, [%rd15+-24];
	fma.rn.f32 	%f28, %f26, %f27, %f25;
	ld.global.f32 	%f29, [%rd44+-20];
	ld.global.f32 	%f30, [%rd15+-20];
	fma.rn.f32 	%f31, %f29, %f30, %f28;
	ld.global.f32 	%f32, [%rd44+-16];
	ld.global.f32 	%f33, [%rd15+-16];
	fma.rn.f32 	%f34, %f32, %f33, %f31;
	ld.global.f32 	%f35, [%rd44+-12];
	ld.global.f32 	%f36, [%rd15+-12];
	fma.rn.f32 	%f37, %f35, %f36, %f34;
	ld.global.f32 	%f38, [%rd44+-8];
	ld.global.f32 	%f39, [%rd15+-8];
	fma.rn.f32 	%f40, %f38, %f39, %f37;
	ld.global.f32 	%f41, [%rd44+-4];
	ld.global.f32 	%f42, [%rd15+-4];
	fma.rn.f32 	%f43, %f41, %f42, %f40;
	ld.global.f32 	%f44, [%rd44];
	ld.global.f32 	%f45, [%rd15];
	fma.rn.f32 	%f46, %f44, %f45, %f43;
	ld.global.f32 	%f47, [%rd44+4];
	ld.global.f32 	%f48, [%rd15+4];
	fma.rn.f32 	%f49, %f47, %f48, %f46;
	ld.global.f32 	%f50, [%rd44+8];
	ld.global.f32 	%f51, [%rd15+8];
	fma.rn.f32 	%f52, %f50, %f51, %f49;
	ld.global.f32 	%f53, [%rd44+12];
	ld.global.f32 	%f54, [%rd15+12];
	fma.rn.f32 	%f55, %f53, %f54, %f52;
	ld.global.f32 	%f56, [%rd44+16];
	ld.global.f32 	%f57, [%rd15+16];
	fma.rn.f32 	%f58, %f56, %f57, %f55;
	ld.global.f32 	%f59, [%rd44+20];
	ld.global.f32 	%f60, [%rd15+20];
	fma.rn.f32 	%f61, %f59, %f60, %f58;
	ld.global.f32 	%f62, [%rd44+24];
	ld.global.f32 	%f63, [%rd15+24];
	fma.rn.f32 	%f64, %f62, %f63, %f61;
	ld.global.f32 	%f65, [%rd44+28];
	ld.global.f32 	%f66, [%rd15+28];
	fma.rn.f32 	%f117, %f65, %f66, %f64;
	add.s32 	%r48, %r48, 16;
	add.s32 	%r47, %r47, 16;
	add.s64 	%rd44, %rd44, 64;
	setp.ne.s32 	%p4, %r48, 0;
	mov.u32 	%r50, %r6;
	@%p4 bra 	$L__BB0_5;
$L__BB0_6:
	setp.eq.s32 	%p5, %r4, 0;
	@%p5 bra 	$L__BB0_16;
	add.s32 	%r36, %r4, -1;
	setp.lt.u32 	%p6, %r36, 7;
	@%p6 bra 	$L__BB0_9;
	add.s32 	%r37, %r50, %r10;
	mul.wide.u32 	%rd16, %r37, 4;
	add.s64 	%rd17, %rd2, %rd16;
	ld.global.f32 	%f68, [%rd17];
	add.s32 	%r38, %r11, %r50;
	mul.wide.s32 	%rd18, %r38, 4;
	add.s64 	%rd19, %rd1, %rd18;
	ld.global.f32 	%f69, [%rd19];
	fma.rn.f32 	%f70, %f68, %f69, %f117;
	cvt.u64.u32 	%rd20, %r10;
	cvt.u64.u32 	%rd21, %r50;
	add.s64 	%rd22, %rd21, %rd20;
	shl.b64 	%rd23, %rd22, 2;
	add.s64 	%rd24, %rd2, %rd23;
	ld.global.f32 	%f71, [%rd24+4];
	ld.global.f32 	%f72, [%rd19+4];
	fma.rn.f32 	%f73, %f71, %f72, %f70;
	ld.global.f32 	%f74, [%rd24+8];
	ld.global.f32 	%f75, [%rd19+8];
	fma.rn.f32 	%f76, %f74, %f75, %f73;
	ld.global.f32 	%f77, [%rd24+12];
	ld.global.f32 	%f78, [%rd19+12];
	fma.rn.f32 	%f79, %f77, %f78, %f76;
	ld.global.f32 	%f80, [%rd24+16];
	ld.global.f32 	%f81, [%rd19+16];
	fma.rn.f32 	%f82, %f80, %f81, %f79;
	ld.global.f32 	%f83, [%rd24+20];
	ld.global.f32 	%f84, [%rd19+20];
	fma.rn.f32 	%f85, %f83, %f84, %f82;
	ld.global.f32 	%f86, [%rd24+24];
	ld.global.f32 	%f87, [%rd19+24];
	fma.rn.f32 	%f88, %f86, %f87, %f85;
	ld.global.f32 	%f89, [%rd24+28];
	ld.global.f32 	%f90, [%rd19+28];
	fma.rn.f32 	%f117, %f89, %f90, %f88;
	add.s32 	%r50, %r50, 8;
$L__BB0_9:
	setp.eq.s32 	%p7, %r5, 0;
	@%p7 bra 	$L__BB0_16;
	add.s32 	%r39, %r5, -1;
	setp.lt.u32 	%p8, %r39, 3;
	@%p8 bra 	$L__BB0_12;
	add.s32 	%r40, %r50, %r10;
	mul.wide.u32 	%rd25, %r40, 4;
	add.s64 	%rd26, %rd2, %rd25;
	ld.global.f32 	%f92, [%rd26];
	add.s32 	%r41, %r11, %r50;
	mul.wide.s32 	%rd27, %r41, 4;
	add.s64 	%rd28, %rd1, %rd27;
	ld.global.f32 	%f93, [%rd28];
	fma.rn.f32 	%f94, %f92, %f93, %f117;
	cvt.u64.u32 	%rd29, %r10;
	cvt.u64.u32 	%rd30, %r50;
	add.s64 	%rd31, %rd30, %rd29;
	shl.b64 	%rd32, %rd31, 2;
	add.s64 	%rd33, %rd2, %rd32;
	ld.global.f32 	%f95, [%rd33+4];
	ld.global.f32 	%f96, [%rd28+4];
	fma.rn.f32 	%f97, %f95, %f96, %f94;
	ld.global.f32 	%f98, [%rd33+8];
	ld.global.f32 	%f99, [%rd28+8];
	fma.rn.f32 	%f100, %f98, %f99, %f97;
	ld.global.f32 	%f101, [%rd33+12];
	ld.global.f32 	%f102, [%rd28+12];
	fma.rn.f32 	%f117, %f101, %f102, %f100;
	add.s32 	%r50, %r50, 4;
$L__BB0_12:
	setp.eq.s32 	%p9, %r7, 0;
	@%p9 bra 	$L__BB0_16;
	setp.eq.s32 	%p10, %r7, 1;
	add.s32 	%r42, %r50, %r10;
	mul.wide.u32 	%rd34, %r42, 4;
	add.s64 	%rd35, %rd2, %rd34;
	ld.global.f32 	%f103, [%rd35];
	add.s32 	%r43, %r11, %r50;
	mul.wide.s32 	%rd36, %r43, 4;
	add.s64 	%rd7, %rd1, %rd36;
	ld.global.f32 	%f104, [%rd7];
	fma.rn.f32 	%f117, %f103, %f104, %f117;
	@%p10 bra 	$L__BB0_16;
	setp.eq.s32 	%p11, %r7, 2;
	cvt.u64.u32 	%rd37, %r10;
	cvt.u64.u32 	%rd38, %r50;
	add.s64 	%rd39, %rd38, %rd37;
	shl.b64 	%rd40, %rd39, 2;
	add.s64 	%rd8, %rd2, %rd40;
	ld.global.f32 	%f105, [%rd8+4];
	ld.global.f32 	%f106, [%rd7+4];
	fma.rn.f32 	%f117, %f105, %f106, %f117;
	@%p11 bra 	$L__BB0_16;
	ld.global.f32 	%f107, [%rd8+8];
	ld.global.f32 	%f108, [%rd7+8];
	fma.rn.f32 	%f117, %f107, %f108, %f117;
$L__BB0_16:
	add.s32 	%r46, %r46, 1;
	setp.ne.s32 	%p12, %r46, %r23;
	@%p12 bra 	$L__BB0_3;
$L__BB0_17:
	mad.lo.s32 	%r44, %r30, %r31, %r30;
	add.s32 	%r45, %r44, %r1;
	cvta.to.global.u64 	%rd41, %rd9;
	mul.wide.s32 	%rd42, %r45, 4;
	add.s64 	%rd43, %rd41, %rd42;
	st.global.f32 	[%rd43], %f117;
$L__BB0_18:
	ret;

}


// ===== COMPILED SASS (sm_100) =====

	.target	sm_100

	.elftype	@"ET_EXEC"


//--------------------- .note.nv.tkinfo           --------------------------
	.section	.note.nv.tkinfo,"",@"SHT_NOTE"
	.sectionflags	@"SHF_NOTE_NV_TKINFO"
	.tkinfo
        /*0018*/ 	.word	0x00000002
        /*0030*/ 	.string	""
        /*0030*/ 	.string	"ptxas"
        /*0030*/ 	.string	"Cuda compilation tools, release 13.0, V13.0.88"
        /*0030*/ 	.string	"Build cuda_13.0.r13.0/compiler.36424714_0"
        /*0030*/ 	.string	"-arch sm_100 -m 64 "



//--------------------- .note.nv.cuinfo           --------------------------
	.section	.note.nv.cuinfo,"",@"SHT_NOTE"
	.sectionflags	@"SHF_NOTE_NV_CUINFO"
        /*0018*/ 	.short	0x0002
        /*001a*/ 	.short	0x0064
        /*001c*/ 	.short	0x0082
	.zero		2


//--------------------- .nv.info                  --------------------------
	.section	.nv.info,"",@"SHT_CUDA_INFO"
	.align	4


	//----- nvinfo : EIATTR_REGCOUNT
	.align		4
        /*0000*/ 	.byte	0x04, 0x2f
        /*0002*/ 	.short	(.L_1 - .L_0)
	.align		4
.L_0:
        /*0004*/ 	.word	index@(_Z12Conv2DKernelPfS_S_ii)
        /*0008*/ 	.word	0x00000020


	//----- nvinfo : EIATTR_FRAME_SIZE
	.align		4
.L_1:
        /*000c*/ 	.byte	0x04, 0x11
        /*000e*/ 	.short	(.L_3 - .L_2)
	.align		4
.L_2:
        /*0010*/ 	.word	index@(_Z12Conv2DKernelPfS_S_ii)
        /*0014*/ 	.word	0x00000000


	//----- nvinfo : EIATTR_MIN_STACK_SIZE
	.align		4
.L_3:
        /*0018*/ 	.byte	0x04, 0x12
        /*001a*/ 	.short	(.L_5 - .L_4)
	.align		4
.L_4:
        /*001c*/ 	.word	index@(_Z12Conv2DKernelPfS_S_ii)
        /*0020*/ 	.word	0x00000000
.L_5:


//--------------------- .nv.compat                --------------------------
	.section	.nv.compat,"",@"SHT_CUDA_COMPAT_INFO"
	.align	4
        /*0000*/ 	.byte	0x02, 0x09, 0x00, 0x00, 0x02, 0x02, 0x01, 0x00, 0x02, 0x05, 0x05, 0x00, 0x03, 0x07, 0x01, 0x01
        /*0010*/ 	.byte	0x02, 0x03, 0x00, 0x00, 0x02, 0x06, 0x01, 0x00, 0x04, 0x0b, 0x08, 0x00, 0x09, 0x00, 0x00, 0x00
        /*0020*/ 	.byte	0x00, 0x00, 0x00, 0x00


//--------------------- .nv.info._Z12Conv2DKernelPfS_S_ii --------------------------
	.section	.nv.info._Z12Conv2DKernelPfS_S_ii,"",@"SHT_CUDA_INFO"
	.sectionflags	@""
	.align	4


	//----- nvinfo : EIATTR_CUDA_API_VERSION
	.align		4
        /*0000*/ 	.byte	0x04, 0x37
        /*0002*/ 	.short	(.L_7 - .L_6)
.L_6:
        /*0004*/ 	.word	0x00000082


	//----- nvinfo : EIATTR_KPARAM_INFO
	.align		4
.L_7:
        /*0008*/ 	.byte	0x04, 0x17
        /*000a*/ 	.short	(.L_9 - .L_8)
.L_8:
        /*000c*/ 	.word	0x00000000
        /*0010*/ 	.short	0x0004
        /*0012*/ 	.short	0x001c
        /*0014*/ 	.byte	0x00, 0xf0, 0x11, 0x00


	//----- nvinfo : EIATTR_KPARAM_INFO
	.align		4
.L_9:
        /*0018*/ 	.byte	0x04, 0x17
        /*001a*/ 	.short	(.L_11 - .L_10)
.L_10:
        /*001c*/ 	.word	0x00000000
        /*0020*/ 	.short	0x0003
        /*0022*/ 	.short	0x0018
        /*0024*/ 	.byte	0x00, 0xf0, 0x11, 0x00


	//----- nvinfo : EIATTR_KPARAM_INFO
	.align		4
.L_11:
        /*0028*/ 	.byte	0x04, 0x17
        /*002a*/ 	.short	(.L_13 - .L_12)
.L_12:
        /*002c*/ 	.word	0x00000000
        /*0030*/ 	.short	0x0002
        /*0032*/ 	.short	0x0010
        /*0034*/ 	.byte	0x00, 0xf5, 0x21, 0x00


	//----- nvinfo : EIATTR_KPARAM_INFO
	.align		4
.L_13:
        /*0038*/ 	.byte	0x04, 0x17
        /*003a*/ 	.short	(.L_15 - .L_14)
.L_14:
        /*003c*/ 	.word	0x00000000
        /*0040*/ 	.short	0x0001
        /*0042*/ 	.short	0x0008
        /*0044*/ 	.byte	0x00, 0xf5, 0x21, 0x00


	//----- nvinfo : EIATTR_KPARAM_INFO
	.align		4
.L_15:
        /*0048*/ 	.byte	0x04, 0x17
        /*004a*/ 	.short	(.L_17 - .L_16)
.L_16:
        /*004c*/ 	.word	0x00000000
        /*0050*/ 	.short	0x0000
        /*0052*/ 	.short	0x0000
        /*0054*/ 	.byte	0x00, 0xf5, 0x21, 0x00


	//----- nvinfo : EIATTR_SPARSE_MMA_MASK
	.align		4
.L_17:
        /*0058*/ 	.byte	0x03, 0x50
        /*005a*/ 	.short	0x0000


	//----- nvinfo : EIATTR_MAXREG_COUNT
	.align		4
        /*005c*/ 	.byte	0x03, 0x1b
        /*005e*/ 	.short	0x00ff


	//----- nvinfo : EIATTR_MERCURY_ISA_VERSION
	.align		4
        /*0060*/ 	.byte	0x03, 0x5f
        /*0062*/ 	.short	0x0101


	//----- nvinfo : EIATTR_VRC_CTA_INIT_COUNT
	.align		4
        /*0064*/ 	.byte	0x02, 0x4a
	.zero		1
	.zero		1


	//----- nvinfo : EIATTR_EXIT_INSTR_OFFSETS
	.align		4
        /*0068*/ 	.byte	0x04, 0x1c
        /*006a*/ 	.short	(.L_19 - .L_18)


	//   ....[0]....
.L_18:
        /*006c*/ 	.word	0x000000d0


	//   ....[1]....
        /*0070*/ 	.word	0x00000ce0


	//----- nvinfo : EIATTR_CBANK_PARAM_SIZE
	.align		4
.L_19:
        /*0074*/ 	.byte	0x03, 0x19
        /*0076*/ 	.short	0x0020


	//----- nvinfo : EIATTR_PARAM_CBANK
	.align		4
        /*0078*/ 	.byte	0x04, 0x0a
        /*007a*/ 	.short	(.L_21 - .L_20)
	.align		4
.L_20:
        /*007c*/ 	.word	index@(.nv.constant0._Z12Conv2DKernelPfS_S_ii)
        /*0080*/ 	.short	0x0380
        /*0082*/ 	.short	0x0020


	//----- nvinfo : EIATTR_SW_WAR
	.align		4
.L_21:
        /*0084*/ 	.byte	0x04, 0x36
        /*0086*/ 	.short	(.L_23 - .L_22)
.L_22:
        /*0088*/ 	.word	0x00000008
.L_23:


//--------------------- .nv.callgraph             --------------------------
	.section	.nv.callgraph,"",@"SHT_CUDA_CALLGRAPH"
	.align	4
	.sectionentsize	8
	.align		4
        /*0000*/ 	.word	0x00000000
	.align		4
        /*0004*/ 	.word	0xffffffff
	.align		4
        /*0008*/ 	.word	0x00000000
	.align		4
        /*000c*/ 	.word	0xfffffffe
	.align		4
        /*0010*/ 	.word	0x00000000
	.align		4
        /*0014*/ 	.word	0xfffffffd
	.align		4
        /*0018*/ 	.word	0x00000000
	.align		4
        /*001c*/ 	.word	0xfffffffc


//--------------------- .text._Z12Conv2DKernelPfS_S_ii --------------------------
	.section	.text._Z12Conv2DKernelPfS_S_ii,"ax",@progbits
	.align	128
        .global         _Z12Conv2DKernelPfS_S_ii
        .type           _Z12Conv2DKernelPfS_S_ii,@function
        .size           _Z12Conv2DKernelPfS_S_ii,(.L_x_8 - _Z12Conv2DKernelPfS_S_ii)
        .other          _Z12Conv2DKernelPfS_S_ii,@"STO_CUDA_ENTRY STV_DEFAULT"
_Z12Conv2DKernelPfS_S_ii:
.text._Z12Conv2DKernelPfS_S_ii:
[----:B------:R-:W-:Y:S01]  /*0000*/  LDC R1, c[0x0][0x37c] ;  /* 0x0000df00ff017b82 */ /* 0x000fe20000000800 */
[----:B------:R-:W0:Y:S01]  /*0010*/  S2R R0, SR_TID.X ;  /* 0x0000000000007919 */ /* 0x000e220000002100 */
[----:B------:R-:W0:Y:S06]  /*0020*/  LDCU UR4, c[0x0][0x360] ;  /* 0x00006c00ff0477ac */ /* 0x000e2c0008000800 */
[----:B------:R-:W1:Y:S01]  /*0030*/  LDC.64 R8, c[0x0][0x398] ;  /* 0x0000e600ff087b82 */ /* 0x000e620000000a00 */
[----:B------:R-:W0:Y:S01]  /*0040*/  S2R R3, SR_CTAID.X ;  /* 0x0000000000037919 */ /* 0x000e220000002500 */
[----:B------:R-:W2:Y:S01]  /*0050*/  LDCU UR5, c[0x0][0x364] ;  /* 0x00006c80ff0577ac */ /* 0x000ea20008000800 */
[----:B------:R-:W2:Y:S01]  /*0060*/  S2R R7, SR_TID.Y ;  /* 0x0000000000077919 */ /* 0x000ea20000002200 */
[----:B------:R-:W2:Y:S01]  /*0070*/  S2R R2, SR_CTAID.Y ;  /* 0x0000000000027919 */ /* 0x000ea20000002600 */
[----:B-1----:R-:W-:Y:S01]  /*0080*/  IADD3 R6, PT, PT, R8, -R9, RZ ;  /* 0x8000000908067210 */ /* 0x002fe20007ffe0ff */
[----:B0-----:R-:W-:-:S02]  /*0090*/  IMAD R0, R3, UR4, R0 ;  /* 0x0000000403007c24 */ /* 0x001fc4000f8e0200 */
[----:B--2---:R-:W-:-:S05]  /*00a0*/  IMAD R7, R2, UR5, R7 ;  /* 0x0000000502077c24 */ /* 0x004fca000f8e0207 */
[----:B------:R-:W-:-:S04]  /*00b0*/  VIMNMX R3, PT, PT, R0, R7, !PT ;  /* 0x0000000700037248 */ /* 0x000fc80007fe0100 */
[----:B------:R-:W-:-:S13]  /*00c0*/  ISETP.GT.AND P0, PT, R3, R6, PT ;  /* 0x000000060300720c */ /* 0x000fda0003f04270 */
[----:B------:R-:W-:Y:S05]  /*00d0*/  @P0 EXIT ;  /* 0x000000000000094d */ /* 0x000fea0003800000 */
[----:B------:R-:W-:Y:S01]  /*00e0*/  ISETP.GE.AND P0, PT, R9, 0x1, PT ;  /* 0x000000010900780c */ /* 0x000fe20003f06270 */
[----:B------:R-:W0:Y:S01]  /*00f0*/  LDCU.64 UR10, c[0x0][0x358] ;  /* 0x00006b00ff0a77ac */ /* 0x000e220008000a00 */
[----:B------:R-:W-:-:S11]  /*0100*/  HFMA2 R14, -RZ, RZ, 0, 0 ;  /* 0x00000000ff0e7431 */ /* 0x000fd600000001ff */
[----:B------:R-:W-:Y:S05]  /*0110*/  @!P0 BRA `(.L_x_0) ;  /* 0x0000000800dc8947 */ /* 0x000fea0003800000 */
[----:B------:R-:W1:Y:S01]  /*0120*/  LDCU.64 UR6, c[0x0][0x388] ;  /* 0x00007100ff0677ac */ /* 0x000e620008000a00 */
[C---:B------:R-:W-:Y:S02]  /*0130*/  LOP3.LUT R8, R9.reuse, 0x7ffffff0, RZ, 0xc0, !PT ;  /* 0x7ffffff009087812 */ /* 0x040fe400078ec0ff */
[C---:B------:R-:W-:Y:S01]  /*0140*/  LOP3.LUT R17, R9.reuse, 0xf, RZ, 0xc0, !PT ;  /* 0x0000000f09117812 */ /* 0x040fe200078ec0ff */
[----:B------:R-:W-:Y:S01]  /*0150*/  UMOV UR4, URZ ;  /* 0x000000ff00047c82 */ /* 0x000fe20008000000 */
[C---:B------:R-:W-:Y:S01]  /*0160*/  LOP3.LUT R18, R9.reuse, 0x7, RZ, 0xc0, !PT ;  /* 0x0000000709127812 */ /* 0x040fe200078ec0ff */
[----:B------:R-:W-:Y:S01]  /*0170*/  IMAD.MOV R10, RZ, RZ, -R8 ;  /* 0x000000ffff0a7224 */ /* 0x000fe200078e0a08 */
[----:B------:R-:W-:Y:S02]  /*0180*/  LOP3.LUT R9, R9, 0x3, RZ, 0xc0, !PT ;  /* 0x0000000309097812 */ /* 0x000fe400078ec0ff */
[----:B------:R-:W-:Y:S01]  /*0190*/  MOV R14, RZ ;  /* 0x000000ff000e7202 */ /* 0x000fe20000000f00 */
[----:B-1----:R-:W-:-:S04]  /*01a0*/  UIADD3 UR5, UP0, UPT, UR6, 0x20, URZ ;  /* 0x0000002006057890 */ /* 0x002fc8000ff1e0ff */
[----:B------:R-:W-:-:S12]  /*01b0*/  UIADD3.X UR8, UPT, UPT, URZ, UR7, URZ, UP0, !UPT ;  /* 0x00000007ff087290 */ /* 0x000fd800087fe4ff */
.L_x_6:
[----:B------:R-:W1:Y:S01]  /*01c0*/  LDCU.64 UR6, c[0x0][0x398] ;  /* 0x00007300ff0677ac */ /* 0x000e620008000a00 */
[----:B------:R-:W-:Y:S02]  /*01d0*/  IADD3 R11, PT, PT, R7, UR4, RZ ;  /* 0x00000004070b7c10 */ /* 0x000fe4000fffe0ff */
[----:B------:R-:W-:Y:S01]  /*01e0*/  MOV R16, RZ ;  /* 0x000000ff00107202 */ /* 0x000fe20000000f00 */
[----:B-1----:R-:W-:Y:S02]  /*01f0*/  UISETP.GE.U32.AND UP1, UPT, UR7, 0x10, UPT ;  /* 0x000000100700788c */ /* 0x002fe4000bf26070 */
[----:B------:R-:W-:Y:S01]  /*0200*/  IMAD R11, R11, UR6, R0 ;  /* 0x000000060b0b7c24 */ /* 0x000fe2000f8e0200 */
[----:B------:R-:W-:Y:S02]  /*0210*/  UIMAD UR12, UR4, UR7, URZ ;  /* 0x00000007040c72a4 */ /* 0x000fe4000f8e02ff */
[----:B------:R-:W-:-:S04]  /*0220*/  UIADD3 UR4, UPT, UPT, UR4, 0x1, URZ ;  /* 0x0000000104047890 */ /* 0x000fc8000fffe0ff */
[----:B------:R-:W-:Y:S01]  /*0230*/  UISETP.NE.AND UP0, UPT, UR4, UR7, UPT ;  /* 0x000000070400728c */ /* 0x000fe2000bf05270 */
[----:B------:R-:W-:Y:S10]  /*0240*/  BRA.U !UP1, `(.L_x_1) ;  /* 0x0000000509107547 */ /* 0x000ff4000b800000 */
[----:B------:R-:W1:Y:S01]  /*0250*/  LDCU.64 UR6, c[0x0][0x390] ;  /* 0x00007200ff0677ac */ /* 0x000e620008000a00 */
[----:B------:R-:W-:Y:S01]  /*0260*/  MOV R12, R11 ;  /* 0x0000000b000c7202 */ /* 0x000fe20000000f00 */
[----:B------:R-:W-:Y:S01]  /*0270*/  IMAD.MOV.U32 R13, RZ, RZ, R10 ;  /* 0x000000ffff0d7224 */ /* 0x000fe200078e000a */
[----:B-1----:R-:W-:-:S04]  /*0280*/  UIMAD.WIDE.U32 UR6, UR12, 0x4, UR6 ;  /* 0x000000040c0678a5 */ /* 0x002fc8000f8e0006 */
[----:B------:R-:W-:-:S04]  /*0290*/  UIADD3 UR9, UP1, UPT, UR6, 0x20, URZ ;  /* 0x0000002006097890 */ /* 0x000fc8000ff3e0ff */
[----:B------:R-:W-:Y:S02]  /*02a0*/  UIADD3.X UR6, UPT, UPT, URZ, UR7, URZ, UP1, !UPT ;  /* 0x00000007ff067290 */ /* 0x000fe40008ffe4ff */
[----:B------:R-:W-:-:S04]  /*02b0*/  MOV R15, UR9 ;  /* 0x00000009000f7c02 */ /* 0x000fc80008000f00 */
[----:B------:R-:W-:-:S07]  /*02c0*/  MOV R16, UR6 ;  /* 0x0000000600107c02 */ /* 0x000fce0008000f00 */
.L_x_2:
[----:B------:R-:W-:Y:S01]  /*02d0*/  MOV R4, UR5 ;  /* 0x0000000500047c02 */ /* 0x000fe20008000f00 */
[----:B------:R-:W-:Y:S01]  /*02e0*/  IMAD.U32 R5, RZ, RZ, UR8 ;  /* 0x00000008ff057e24 */ /* 0x000fe2000f8e00ff */
[----:B------:R-:W-:Y:S02]  /*02f0*/  MOV R2, R15 ;  /* 0x0000000f00027202 */ /* 0x000fe40000000f00 */
[----:B------:R-:W-:Y:S01]  /*0300*/  MOV R3, R16 ;  /* 0x0000001000037202 */ /* 0x000fe20000000f00 */
[----:B------:R-:W-:-:S04]  /*0310*/  IMAD.WIDE R4, R12, 0x4, R4 ;  /* 0x000000040c047825 */ /* 0x000fc800078e0204 */
[----:B0-----:R-:W2:Y:S04]  /*0320*/  LDG.E R15, desc[UR10][R2.64+-0x20] ;  /* 0xffffe00a020f7981 */ /* 0x001ea8000c1e1900 */
[----:B------:R-:W2:Y:S04]  /*0330*/  LDG.E R24, desc[UR10][R4.64+-0x20] ;  /* 0xffffe00a04187981 */ /* 0x000ea8000c1e1900 */
[----:B------:R-:W3:Y:S04]  /*0340*/  LDG.E R26, desc[UR10][R2.64+-0x1c] ;  /* 0xffffe40a021a7981 */ /* 0x000ee8000c1e1900 */
[----:B------:R-:W3:Y:S04]  /*0350*/  LDG.E R25, desc[UR10][R4.64+-0x1c] ;  /* 0xffffe40a04197981 */ /* 0x000ee8000c1e1900 */
[----:B------:R-:W4:Y:S04]  /*0360*/  LDG.E R23, desc[UR10][R2.64+-0x18] ;  /* 0xffffe80a02177981 */ /* 0x000f28000c1e1900 */
[----:B------:R-:W4:Y:S04]  /*0370*/  LDG.E R22, desc[UR10][R4.64+-0x18] ;  /* 0xffffe80a04167981 */ /* 0x000f28000c1e1900 */
[----:B------:R-:W5:Y:S04]  /*0380*/  LDG.E R20, desc[UR10][R2.64+-0x14] ;  /* 0xffffec0a02147981 */ /* 0x000f68000c1e1900 */
[----:B------:R-:W5:Y:S04]  /*0390*/  LDG.E R21, desc[UR10][R4.64+-0x14] ;  /* 0xffffec0a04157981 */ /* 0x000f68000c1e1900 */
[----:B------:R-:W5:Y:S04]  /*03a0*/  LDG.E R16, desc[UR10][R2.64+-0x10] ;  /* 0xfffff00a02107981 */ /* 0x000f68000c1e1900 */
[----:B------:R-:W5:Y:S04]  /*03b0*/  LDG.E R19, desc[UR10][R4.64+-0x10] ;  /* 0xfffff00a04137981 */ /* 0x000f68000c1e1900 */
[----:B------:R-:W5:Y:S01]  /*03c0*/  LDG.E R27, desc[UR10][R4.64+0x1c] ;  /* 0x00001c0a041b7981 */ /* 0x000f62000c1e1900 */
[----:B--2---:R-:W-:-:S03]  /*03d0*/  FFMA R15, R15, R24, R14 ;  /* 0x000000180f0f7223 */ /* 0x004fc6000000000e */
[----:B------:R-:W2:Y:S04]  /*03e0*/  LDG.E R14, desc[UR10][R4.64+-0xc] ;  /* 0xfffff40a040e7981 */ /* 0x000ea8000c1e1900 */
[----:B------:R-:W2:Y:S01]  /*03f0*/  LDG.E R24, desc[UR10][R2.64] ;  /* 0x0000000a02187981 */ /* 0x000ea2000c1e1900 */
[----:B---3--:R-:W-:-:S03]  /*0400*/  FFMA R26, R26, R25, R15 ;  /* 0x000000191a1a7223 */ /* 0x008fc6000000000f */
[----:B------:R-:W2:Y:S01]  /*0410*/  LDG.E R15, desc[UR10][R2.64+-0xc] ;  /* 0xfffff40a020f7981 */ /* 0x000ea2000c1e1900 */
[----:B----4-:R-:W-:-:S03]  /*0420*/  FFMA R25, R23, R22, R26 ;  /* 0x0000001617197223 */ /* 0x010fc6000000001a */
[----:B------:R-:W3:Y:S04]  /*0430*/  LDG.E R22, desc[UR10][R2.64+-0x8] ;  /* 0xfffff80a02167981 */ /* 0x000ee8000c1e1900 */
[----:B------:R-:W3:Y:S01]  /*0440*/  LDG.E R23, desc[UR10][R4.64+-0x8] ;  /* 0xfffff80a04177981 */ /* 0x000ee2000c1e1900 */
[----:B-----5:R-:W-:-:S03]  /*0450*/  FFMA R25, R20, R21, R25 ;  /* 0x0000001514197223 */ /* 0x020fc60000000019 */
[----:B------:R-:W4:Y:S04]  /*0460*/  LDG.E R20, desc[UR10][R2.64+-0x4] ;  /* 0xfffffc0a02147981 */ /* 0x000f28000c1e1900 */
[----:B------:R-:W4:Y:S01]  /*0470*/  LDG.E R21, desc[UR10][R4.64+-0x4] ;  /* 0xfffffc0a04157981 */ /* 0x000f22000c1e1900 */
[----:B------:R-:W-:-:S03]  /*0480*/  FFMA R26, R16, R19, R25 ;  /* 0x00000013101a7223 */ /* 0x000fc60000000019 */
[----:B------:R-:W5:Y:S04]  /*0490*/  LDG.E R25, desc[UR10][R4.64] ;  /* 0x0000000a04197981 */ /* 0x000f68000c1e1900 */
[----:B------:R-:W5:Y:S04]  /*04a0*/  LDG.E R16, desc[UR10][R2.64+0x4] ;  /* 0x0000040a02107981 */ /* 0x000f68000c1e1900 */
[----:B------:R-:W5:Y:S01]  /*04b0*/  LDG.E R19, desc[UR10][R4.64+0x4] ;  /* 0x0000040a04137981 */ /* 0x000f62000c1e1900 */
[----:B--2---:R-:W-:-:S03]  /*04c0*/  FFMA R15, R15, R14, R26 ;  /* 0x0000000e0f0f7223 */ /* 0x004fc6000000001a */
[----:B------:R-:W2:Y:S04]  /*04d0*/  LDG.E R14, desc[UR10][R4.64+0x8] ;  /* 0x0000080a040e7981 */ /* 0x000ea8000c1e1900 */
[----:B------:R-:W2:Y:S01]  /*04e0*/  LDG.E R26, desc[UR10][R2.64+0x1c] ;  /* 0x00001c0a021a7981 */ /* 0x000ea2000c1e1900 */
[----:B---3--:R-:W-:-:S03]  /*04f0*/  FFMA R23, R22, R23, R15 ;  /* 0x0000001716177223 */ /* 0x008fc6000000000f */
[----:B------:R-:W2:Y:S04]  /*0500*/  LDG.E R15, desc[UR10][R2.64+0x8] ;  /* 0x0000080a020f7981 */ /* 0x000ea8000c1e1900 */
[----:B------:R-:W3:Y:S01]  /*0510*/  LDG.E R22, desc[UR10][R2.64+0x10] ;  /* 0x0000100a02167981 */ /* 0x000ee2000c1e1900 */
[----:B----4-:R-:W-:-:S03]  /*0520*/  FFMA R23, R20, R21, R23 ;  /* 0x0000001514177223 */ /* 0x010fc60000000017 */
[----:B------:R-:W4:Y:S01]  /*0530*/  LDG.E R20, desc[UR10][R2.64+0xc] ;  /* 0x00000c0a02147981 */ /* 0x000f22000c1e1900 */
[----:B-----5:R-:W-:-:S03]  /*0540*/  FFMA R25, R24, R25, R23 ;  /* 0x0000001918197223 */ /* 0x020fc60000000017 */
[----:B------:R-:W4:Y:S04]  /*0550*/  LDG.E R21, desc[UR10][R4.64+0xc] ;  /* 0x00000c0a04157981 */ /* 0x000f28000c1e1900 */
[----:B------:R-:W3:Y:S01]  /*0560*/  LDG.E R23, desc[UR10][R4.64+0x10] ;  /* 0x0000100a04177981 */ /* 0x000ee2000c1e1900 */
[----:B------:R-:W-:-:S03]  /*0570*/  FFMA R28, R16, R19, R25 ;  /* 0x00000013101c7223 */ /* 0x000fc60000000019 */
[----:B------:R-:W5:Y:S04]  /*0580*/  LDG.E R24, desc[UR10][R2.64+0x14] ;  /* 0x0000140a02187981 */ /* 0x000f68000c1e1900 */
[----:B------:R-:W5:Y:S04]  /*0590*/  LDG.E R25, desc[UR10][R4.64+0x14] ;  /* 0x0000140a04197981 */ /* 0x000f68000c1e1900 */
[----:B------:R-:W5:Y:S04]  /*05a0*/  LDG.E R19, desc[UR10][R2.64+0x18] ;  /* 0x0000180a02137981 */ /* 0x000f68000c1e1900 */
[----:B------:R-:W5:Y:S01]  /*05b0*/  LDG.E R16, desc[UR10][R4.64+0x18] ;  /* 0x0000180a04107981 */ /* 0x000f62000c1e1900 */
[----:B------:R-:W-:-:S04]  /*05c0*/  IADD3 R13, PT, PT, R13, 0x10, RZ ;  /* 0x000000100d0d7810 */ /* 0x000fc80007ffe0ff */
[----:B------:R-:W-:Y:S02]  /*05d0*/  ISETP.NE.AND P0, PT, R13, RZ, PT ;  /* 0x000000ff0d00720c */ /* 0x000fe40003f05270 */
[----:B------:R-:W-:Y:S01]  /*05e0*/  IADD3 R12, PT, PT, R12, 0x10, RZ ;  /* 0x000000100c0c7810 */ /* 0x000fe20007ffe0ff */
[----:B--2---:R-:W-:-:S04]  /*05f0*/  FFMA R15, R15, R14, R28 ;  /* 0x0000000e0f0f7223 */ /* 0x004fc8000000001c */
[----:B----4-:R-:W-:-:S04]  /*0600*/  FFMA R15, R20, R21, R15 ;  /* 0x00000015140f7223 */ /* 0x010fc8000000000f */
[----:B---3--:R-:W-:-:S04]  /*0610*/  FFMA R15, R22, R23, R15 ;  /* 0x00000017160f7223 */ /* 0x008fc8000000000f */
[----:B-----5:R-:W-:Y:S01]  /*0620*/  FFMA R24, R24, R25, R15 ;  /* 0x0000001918187223 */ /* 0x020fe2000000000f */
[----:B------:R-:W-:-:S03]  /*0630*/  IADD3 R15, P1, PT, R2, 0x40, RZ ;  /* 0x00000040020f7810 */ /* 0x000fc60007f3e0ff */
[----:B------:R-:W-:Y:S02]  /*0640*/  FFMA R19, R19, R16, R24 ;  /* 0x0000001013137223 */ /* 0x000fe40000000018 */
[----:B------:R-:W-:Y:S02]  /*0650*/  IMAD.X R16, RZ, RZ, R3, P1 ;  /* 0x000000ffff107224 */ /* 0x000fe400008e0603 */
[----:B------:R-:W-:Y:S01]  /*0660*/  FFMA R14, R26, R27, R19 ;  /* 0x0000001b1a0e7223 */ /* 0x000fe20000000013 */
[----:B------:R-:W-:Y:S06]  /*0670*/  @P0 BRA `(.L_x_2) ;  /* 0xfffffffc00140947 */ /* 0x000fec000383ffff */
[----:B------:R-:W-:-:S07]  /*0680*/  MOV R16, R8 ;  /* 0x0000000800107202 */ /* 0x000fce0000000f00 */
.L_x_1:
[----:B------:R-:W-:-:S13]  /*0690*/  ISETP.NE.AND P0, PT, R17, RZ, PT ;  /* 0x000000ff1100720c */ /* 0x000fda0003f05270 */
[----:B------:R-:W-:Y:S05]  /*06a0*/  @!P0 BRA `(.L_x_3) ;  /* 0x0000000400748947 */ /* 0x000fea0003800000 */
[----:B------:R-:W-:Y:S02]  /*06b0*/  IADD3 R2, PT, PT, R17, -0x1, RZ ;  /* 0xffffffff11027810 */ /* 0x000fe40007ffe0ff */
[----:B------:R-:W-:Y:S02]  /*06c0*/  ISETP.NE.AND P0, PT, R18, RZ, PT ;  /* 0x000000ff1200720c */ /* 0x000fe40003f05270 */
[----:B------:R-:W-:-:S13]  /*06d0*/  ISETP.GE.U32.AND P1, PT, R2, 0x7, PT ;  /* 0x000000070200780c */ /* 0x000fda0003f26070 */
[----:B------:R-:W-:Y:S05]  /*06e0*/  @!P1 BRA `(.L_x_4) ;  /* 0x0000000000909947 */ /* 0x000fea0003800000 */
[----:B------:R-:W1:Y:S01]  /*06f0*/  LDC.64 R2, c[0x0][0x390] ;  /* 0x0000e400ff027b82 */ /* 0x000e620000000a00 */
[----:B------:R-:W-:Y:S01]  /*0700*/  VIADD R23, R16, UR12 ;  /* 0x0000000c10177c36 */ /* 0x000fe20008000000 */
[----:B------:R-:W-:-:S06]  /*0710*/  IADD3 R13, PT, PT, R11, R16, RZ ;  /* 0x000000100b0d7210 */ /* 0x000fcc0007ffe0ff */
[----:B------:R-:W2:Y:S01]  /*0720*/  LDC.64 R4, c[0x0][0x388] ;  /* 0x0000e200ff047b82 */ /* 0x000ea20000000a00 */
[----:B-1----:R-:W-:-:S07]  /*0730*/  IMAD.WIDE.U32 R22, R23, 0x4, R2 ;  /* 0x0000000417167825 */ /* 0x002fce00078e0002 */
[----:B------:R-:W1:Y:S01]  /*0740*/  LDC.64 R2, c[0x0][0x390] ;  /* 0x0000e400ff027b82 */ /* 0x000e620000000a00 */
[----:B0-----:R-:W3:Y:S01]  /*0750*/  LDG.E R23, desc[UR10][R22.64] ;  /* 0x0000000a16177981 */ /* 0x001ee2000c1e1900 */
[----:B--2---:R-:W-:-:S05]  /*0760*/  IMAD.WIDE R4, R13, 0x4, R4 ;  /* 0x000000040d047825 */ /* 0x004fca00078e0204 */
[----:B------:R-:W3:Y:S01]  /*0770*/  LDG.E R21, desc[UR10][R4.64] ;  /* 0x0000000a04157981 */ /* 0x000ee2000c1e1900 */
[----:B------:R-:W-:-:S03]  /*0780*/  IADD3 R12, P1, PT, R16, UR12, RZ ;  /* 0x0000000c100c7c10 */ /* 0x000fc6000ff3e0ff */
[----:B------:R-:W2:Y:S01]  /*0790*/  LDG.E R15, desc[UR10][R4.64+0x8] ;  /* 0x0000080a040f7981 */ /* 0x000ea2000c1e1900 */
[----:B------:R-:W-:-:S03]  /*07a0*/  IADD3.X R13, PT, PT, RZ, RZ, RZ, P1, !PT ;  /* 0x000000ffff0d7210 */ /* 0x000fc60000ffe4ff */
[----:B------:R-:W4:Y:S04]  /*07b0*/  LDG.E R19, desc[UR10][R4.64+0xc] ;  /* 0x00000c0a04137981 */ /* 0x000f28000c1e1900 */
[----:B------:R-:W5:Y:S01]  /*07c0*/  LDG.E R24, desc[UR10][R4.64+0x10] ;  /* 0x0000100a04187981 */ /* 0x000f62000c1e1900 */
[----:B-1----:R-:W-:-:S03]  /*07d0*/  LEA R2, P1, R12, R2, 0x2 ;  /* 0x000000020c027211 */ /* 0x002fc600078210ff */
[----:B------:R-:W5:Y:S01]  /*07e0*/  LDG.E R26, desc[UR10][R4.64+0x14] ;  /* 0x0000140a041a7981 */ /* 0x000f62000c1e1900 */
[----:B------:R-:W-:-:S03]  /*07f0*/  LEA.HI.X R3, R12, R3, R13, 0x2, P1 ;  /* 0x000000030c037211 */ /* 0x000fc600008f140d */
[----:B------:R-:W2:Y:S04]  /*0800*/  LDG.E R12, desc[UR10][R4.64+0x4] ;  /* 0x0000040a040c7981 */ /* 0x000ea8000c1e1900 */
[----:B------:R-:W2:Y:S04]  /*0810*/  LDG.E R13, desc[UR10][R2.64+0x4] ;  /* 0x0000040a020d7981 */ /* 0x000ea8000c1e1900 */
[----:B------:R-:W4:Y:S04]  /*0820*/  LDG.E R20, desc[UR10][R2.64+0x8] ;  /* 0x0000080a02147981 */ /* 0x000f28000c1e1900 */
[----:B------:R-:W5:Y:S04]  /*0830*/  LDG.E R22, desc[UR10][R2.64+0xc] ;  /* 0x00000c0a02167981 */ /* 0x000f68000c1e1900 */
[----:B------:R-:W5:Y:S04]  /*0840*/  LDG.E R27, desc[UR10][R4.64+0x18] ;  /* 0x0000180a041b7981 */ /* 0x000f68000c1e1900 */
[----:B------:R-:W5:Y:S04]  /*0850*/  LDG.E R25, desc[UR10][R2.64+0x1c] ;  /* 0x00001c0a02197981 */ /* 0x000f68000c1e1900 */
[----:B------:R-:W5:Y:S01]  /*0860*/  LDG.E R28, desc[UR10][R4.64+0x1c] ;  /* 0x00001c0a041c7981 */ /* 0x000f62000c1e1900 */
[----:B---3--:R-:W-:-:S03]  /*0870*/  FFMA R29, R23, R21, R14 ;  /* 0x00000015171d7223 */ /* 0x008fc6000000000e */
[----:B------:R-:W3:Y:S04]  /*0880*/  LDG.E R23, desc[UR10][R2.64+0x10] ;  /* 0x0000100a02177981 */ /* 0x000ee8000c1e1900 */
[----:B------:R-:W3:Y:S04]  /*0890*/  LDG.E R21, desc[UR10][R2.64+0x14] ;  /* 0x0000140a02157981 */ /* 0x000ee8000c1e1900 */
[----:B------:R-:W3:Y:S01]  /*08a0*/  LDG.E R14, desc[UR10][R2.64+0x18] ;  /* 0x0000180a020e7981 */ /* 0x000ee2000c1e1900 */
[----:B--2---:R-:W-:-:S04]  /*08b0*/  FFMA R13, R13, R12, R29 ;  /* 0x0000000c0d0d7223 */ /* 0x004fc8000000001d */
[----:B----4-:R-:W-:-:S04]  /*08c0*/  FFMA R13, R20, R15, R13 ;  /* 0x0000000f140d7223 */ /* 0x010fc8000000000d */
[----:B-----5:R-:W-:Y:S01]  /*08d0*/  FFMA R22, R22, R19, R13 ;  /* 0x0000001316167223 */ /* 0x020fe2000000000d */
[----:B------:R-:W-:-:S03]  /*08e0*/  IADD3 R16, PT, PT, R16, 0x8, RZ ;  /* 0x0000000810107810 */ /* 0x000fc60007ffe0ff */
[----:B---3--:R-:W-:-:S04]  /*08f0*/  FFMA R22, R23, R24, R22 ;  /* 0x0000001817167223 */ /* 0x008fc80000000016 */
[----:B------:R-:W-:-:S04]  /*0900*/  FFMA R21, R21, R26, R22 ;  /* 0x0000001a15157223 */ /* 0x000fc80000000016 */
[----:B------:R-:W-:-:S04]  /*0910*/  FFMA R14, R14, R27, R21 ;  /* 0x0000001b0e0e7223 */ /* 0x000fc80000000015 */
[----:B------:R-:W-:-:S07]  /*0920*/  FFMA R14, R25, R28, R14 ;  /* 0x0000001c190e7223 */ /* 0x000fce000000000e */
.L_x_4:
[----:B------:R-:W-:Y:S05]  /*0930*/  @!P0 BRA `(.L_x_3) ;  /* 0x0000000000d08947 */ /* 0x000fea0003800000 */
[----:B------:R-:W-:Y:S01]  /*0940*/  VIADD R2, R18, 0xffffffff ;  /* 0xffffffff12027836 */ /* 0x000fe20000000000 */
[----:B------:R-:W-:-:S04]  /*0950*/  ISETP.NE.AND P0, PT, R9, RZ, PT ;  /* 0x000000ff0900720c */ /* 0x000fc80003f05270 */
[----:B------:R-:W-:-:S13]  /*0960*/  ISETP.GE.U32.AND P1, PT, R2, 0x3, PT ;  /* 0x000000030200780c */ /* 0x000fda0003f26070 */
[----:B------:R-:W-:Y:S05]  /*0970*/  @!P1 BRA `(.L_x_5) ;  /* 0x0000000000609947 */ /* 0x000fea0003800000 */
[----:B------:R-:W1:Y:S01]  /*0980*/  LDC.64 R4, c[0x0][0x390] ;  /* 0x0000e400ff047b82 */ /* 0x000e620000000a00 */
[C---:B------:R-:W-:Y:S02]  /*0990*/  IADD3 R15, PT, PT, R16.reuse, UR12, RZ ;  /* 0x0000000c100f7c10 */ /* 0x040fe4000fffe0ff */
[----:B------:R-:W-:Y:S02]  /*09a0*/  IADD3 R20, P1, PT, R16, UR12, RZ ;  /* 0x0000000c10147c10 */ /* 0x000fe4000ff3e0ff */
[----:B------:R-:W-:-:S03]  /*09b0*/  IADD3 R19, PT, PT, R11, R16, RZ ;  /* 0x000000100b137210 */ /* 0x000fc60007ffe0ff */
[----:B------:R-:W2:Y:S08]  /*09c0*/  LDC.64 R2, c[0x0][0x390] ;  /* 0x0000e400ff027b82 */ /* 0x000eb00000000a00 */
[----:B------:R-:W3:Y:S01]  /*09d0*/  LDC.64 R12, c[0x0][0x388] ;  /* 0x0000e200ff0c7b82 */ /* 0x000ee20000000a00 */
[----:B-1----:R-:W-:Y:S01]  /*09e0*/  IMAD.WIDE.U32 R4, R15, 0x4, R4 ;  /* 0x000000040f047825 */ /* 0x002fe200078e0004 */
[----:B------:R-:W-:-:S05]  /*09f0*/  IADD3.X R15, PT, PT, RZ, RZ, RZ, P1, !PT ;  /* 0x000000ffff0f7210 */ /* 0x000fca0000ffe4ff */
[----:B0-----:R-:W4:Y:S01]  /*0a00*/  LDG.E R5, desc[UR10][R4.64] ;  /* 0x0000000a04057981 */ /* 0x001f22000c1e1900 */
[----:B--2---:R-:W-:-:S04]  /*0a10*/  LEA R2, P1, R20, R2, 0x2 ;  /* 0x0000000214027211 */ /* 0x004fc800078210ff */
[----:B------:R-:W-:Y:S01]  /*0a20*/  LEA.HI.X R3, R20, R3, R15, 0x2, P1 ;  /* 0x0000000314037211 */ /* 0x000fe200008f140f */
[----:B---3--:R-:W-:-:S04]  /*0a30*/  IMAD.WIDE R12, R19, 0x4, R12 ;  /* 0x00000004130c7825 */ /* 0x008fc800078e020c */
[----:B------:R-:W2:Y:S04]  /*0a40*/  LDG.E R20, desc[UR10][R2.64+0x4] ;  /* 0x0000040a02147981 */ /* 0x000ea8000c1e1900 */
[----:B------:R-:W4:Y:S04]  /*0a50*/  LDG.E R15, desc[UR10][R12.64] ;  /* 0x0000000a0c0f7981 */ /* 0x000f28000c1e1900 */
[----:B------:R-:W2:Y:S04]  /*0a60*/  LDG.E R19, desc[UR10][R12.64+0x4] ;  /* 0x0000040a0c137981 */ /* 0x000ea8000c1e1900 */
[----:B------:R-:W3:Y:S04]  /*0a70*/  LDG.E R21, desc[UR10][R12.64+0x8] ;  /* 0x0000080a0c157981 */ /* 0x000ee8000c1e1900 */
[----:B------:R-:W3:Y:S04]  /*0a80*/  LDG.E R22, desc[UR10][R2.64+0x8] ;  /* 0x0000080a02167981 */ /* 0x000ee8000c1e1900 */
[----:B------:R-:W5:Y:S04]  /*0a90*/  LDG.E R23, desc[UR10][R12.64+0xc] ;  /* 0x00000c0a0c177981 */ /* 0x000f68000c1e1900 */
[----:B------:R-:W5:Y:S01]  /*0aa0*/  LDG.E R24, desc[UR10][R2.64+0xc] ;  /* 0x00000c0a02187981 */ /* 0x000f62000c1e1900 */
[----:B------:R-:W-:-:S02]  /*0ab0*/  VIADD R16, R16, 0x4 ;  /* 0x0000000410107836 */ /* 0x000fc40000000000 */
[----:B----4-:R-:W-:-:S04]  /*0ac0*/  FFMA R15, R5, R15, R14 ;  /* 0x0000000f050f7223 */ /* 0x010fc8000000000e */
[----:B--2---:R-:W-:-:S04]  /*0ad0*/  FFMA R15, R20, R19, R15 ;  /* 0x00000013140f7223 */ /* 0x004fc8000000000f */
[----:B---3--:R-:W-:-:S04]  /*0ae0*/  FFMA R15, R22, R21, R15 ;  /* 0x00000015160f7223 */ /* 0x008fc8000000000f */
[----:B-----5:R-:W-:-:S07]  /*0af0*/  FFMA R14, R24, R23, R15 ;  /* 0x00000017180e7223 */ /* 0x020fce000000000f */
.L_x_5:
[----:B------:R-:W-:Y:S05]  /*0b00*/  @!P0 BRA `(.L_x_3) ;  /* 0x00000000005c8947 */ /* 0x000fea0003800000 */
[----:B------:R-:W1:Y:S01]  /*0b10*/  LDC.64 R4, c[0x0][0x390] ;  /* 0x0000e400ff047b82 */ /* 0x000e620000000a00 */
[----:B------:R-:W-:Y:S02]  /*0b20*/  IADD3 R13, PT, PT, R16, UR12, RZ ;  /* 0x0000000c100d7c10 */ /* 0x000fe4000fffe0ff */
[----:B------:R-:W-:-:S05]  /*0b30*/  IADD3 R11, PT, PT, R11, R16, RZ ;  /* 0x000000100b0b7210 */ /* 0x000fca0007ffe0ff */
[----:B------:R-:W2:Y:S01]  /*0b40*/  LDC.64 R2, c[0x0][0x388] ;  /* 0x0000e200ff027b82 */ /* 0x000ea20000000a00 */
[----:B-1----:R-:W-:-:S06]  /*0b50*/  IMAD.WIDE.U32 R4, R13, 0x4, R4 ;  /* 0x000000040d047825 */ /* 0x002fcc00078e0004 */
[----:B0-----:R-:W3:Y:S01]  /*0b60*/  LDG.E R5, desc[UR10][R4.64] ;  /* 0x0000000a04057981 */ /* 0x001ee2000c1e1900 */
[----:B--2---:R-:W-:-:S05]  /*0b70*/  IMAD.WIDE R2, R11, 0x4, R2 ;  /* 0x000000040b027825 */ /* 0x004fca00078e0202 */
[----:B------:R-:W3:Y:S01]  /*0b80*/  LDG.E R11, desc[UR10][R2.64] ;  /* 0x0000000a020b7981 */ /* 0x000ee2000c1e1900 */
[----:B------:R-:W-:Y:S01]  /*0b90*/  ISETP.NE.AND P0, PT, R9, 0x1, PT ;  /* 0x000000010900780c */ /* 0x000fe20003f05270 */
[----:B---3--:R-:W-:-:S12]  /*0ba0*/  FFMA R14, R5, R11, R14 ;  /* 0x0000000b050e7223 */ /* 0x008fd8000000000e */
[----:B------:R-:W-:Y:S05]  /*0bb0*/  @!P0 BRA `(.L_x_3) ;  /* 0x0000000000308947 */ /* 0x000fea0003800000 */
[----:B------:R-:W0:Y:S01]  /*0bc0*/  LDC.64 R4, c[0x0][0x390] ;  /* 0x0000e400ff047b82 */ /* 0x000e220000000a00 */
[----:B------:R-:W-:Y:S02]  /*0bd0*/  IADD3 R11, P1, PT, R16, UR12, RZ ;  /* 0x0000000c100b7c10 */ /* 0x000fe4000ff3e0ff */
[----:B------:R-:W-:Y:S02]  /*0be0*/  ISETP.NE.AND P0, PT, R9, 0x2, PT ;  /* 0x000000020900780c */ /* 0x000fe40003f05270 */
[----:B------:R-:W-:-:S11]  /*0bf0*/  IADD3.X R12, PT, PT, RZ, RZ, RZ, P1, !PT ;  /* 0x000000ffff0c7210 */ /* 0x000fd60000ffe4ff */
[----:B------:R-:W2:Y:S01]  /*0c00*/  @P0 LDG.E R15, desc[UR10][R2.64+0x8] ;  /* 0x0000080a020f0981 */ /* 0x000ea2000c1e1900 */
[----:B0-----:R-:W-:-:S04]  /*0c10*/  LEA R4, P1, R11, R4, 0x2 ;  /* 0x000000040b047211 */ /* 0x001fc800078210ff */
[----:B------:R-:W-:Y:S02]  /*0c20*/  LEA.HI.X R5, R11, R5, R12, 0x2, P1 ;  /* 0x000000050b057211 */ /* 0x000fe400008f140c */
[----:B------:R-:W3:Y:S04]  /*0c30*/  LDG.E R12, desc[UR10][R2.64+0x4] ;  /* 0x0000040a020c7981 */ /* 0x000ee8000c1e1900 */
[----:B------:R-:W3:Y:S04]  /*0c40*/  LDG.E R11, desc[UR10][R4.64+0x4] ;  /* 0x0000040a040b7981 */ /* 0x000ee8000c1e1900 */
[----:B------:R-:W2:Y:S01]  /*0c50*/  @P0 LDG.E R13, desc[UR10][R4.64+0x8] ;  /* 0x0000080a040d0981 */ /* 0x000ea2000c1e1900 */
[----:B---3--:R-:W-:-:S04]  /*0c60*/  FFMA R14, R11, R12, R14 ;  /* 0x0000000c0b0e7223 */ /* 0x008fc8000000000e */
[----:B--2---:R-:W-:-:S07]  /*0c70*/  @P0 FFMA R14, R13, R15, R14 ;  /* 0x0000000f0d0e0223 */ /* 0x004fce000000000e */
.L_x_3:
[----:B------:R-:W-:Y:S05]  /*0c80*/  BRA.U UP0, `(.L_x_6) ;  /* 0xfffffff5004c7547 */ /* 0x000fea000b83ffff */
.L_x_0:
[----:B------:R-:W1:Y:S01]  /*0c90*/  LDC.64 R2, c[0x0][0x380] ;  /* 0x0000e000ff027b82 */ /* 0x000e620000000a00 */
[----:B------:R-:W-:-:S05]  /*0ca0*/  IMAD R7, R7, R6, R7 ;  /* 0x0000000607077224 */ /* 0x000fca00078e0207 */
[----:B------:R-:W-:-:S05]  /*0cb0*/  IADD3 R7, PT, PT, R0, R7, RZ ;  /* 0x0000000700077210 */ /* 0x000fca0007ffe0ff */
[----:B-1----:R-:W-:-:S05]  /*0cc0*/  IMAD.WIDE R2, R7, 0x4, R2 ;  /* 0x0000000407027825 */ /* 0x002fca00078e0202 */
[----:B0-----:R-:W-:Y:S01]  /*0cd0*/  STG.E desc[UR10][R2.64], R14 ;  /* 0x0000000e02007986 */ /* 0x001fe2000c10190a */
[----:B------:R-:W-:Y:S05]  /*0ce0*/  EXIT ;  /* 0x000000000000794d */ /* 0x000fea0003800000 */
.L_x_7:
[----:B------:R-:W-:-:S00]  /*0cf0*/  BRA `(.L_x_7) ;  /* 0xfffffffc00fc7947 */ /* 0x000fc0000383ffff */
[----:B------:R-:W-:-:S00]  /*0d00*/  NOP ;  /* 0x0000000000007918 */ /* 0x000fc00000000000 */
[----:B------:R-:W-:-:S00]  /*0d10*/  NOP ;  /* 0x0000000000007918 */ /* 0x000fc00000000000 */
[----:B------:R-:W-:-:S00]  /*0d20*/  NOP ;  /* 0x0000000000007918 */ /* 0x000fc00000000000 */
[----:B------:R-:W-:-:S00]  /*0d30*/  NOP ;  /* 0x0000000000007918 */ /* 0x000fc00000000000 */
[----:B------:R-:W-:-:S00]  /*0d40*/  NOP ;  /* 0x0000000000007918 */ /* 0x000fc00000000000 */
[----:B------:R-:W-:-:S00]  /*0d50*/  NOP ;  /* 0x0000000000007918 */ /* 0x000fc00000000000 */
[----:B------:R-:W-:-:S00]  /*0d60*/  NOP ;  /* 0x0000000000007918 */ /* 0x000fc00000000000 */
[----:B------:R-:W-:-:S00]  /*0d70*/  NOP ;  /* 0x0000000000007918 */ /* 0x000fc00000000000 */
.L_x_8:


//--------------------- .nv.shared.reserved.0     --------------------------
	.section	.nv.shared.reserved.0,"aw",@nobits
	.weak		__nv_reservedSMEM_offset_0_alias
	.size		__nv_reservedSMEM_offset_0_alias, 0, 64
	.other		__nv_reservedSMEM_offset_0_alias,@"STO_CUDA_RESERVED_SHARED STV_DEFAULT"
__nv_reservedSMEM_offset_0_alias:
	.zero		0
	.zero		64


//--------------------- .nv.constant0._Z12Conv2DKernelPfS_S_ii --------------------------
	.section	.nv.constant0._Z12Conv2DKernelPfS_S_ii,"a",@progbits
	.sectionflags	@""
	.align	4
.nv.constant0._Z12Conv2DKernelPfS_S_ii:
	.zero		928


//--------------------- SYMBOLS --------------------------

	.type		.nv.reservedSmem.offset0,@object
	.size		.nv.reservedSmem.offset0,0x4
